//
// Generated by NVIDIA NVVM Compiler
//
// Compiler Build ID: CL-36424714
// Cuda compilation tools, release 13.0, V13.0.88
// Based on NVVM 20.0.0
//

.version 9.0
.target sm_100
.address_size 64

	// .globl	_Z14devSetRngStatejjP17curandStateXORWOW
.global .align 4 .b8 precalc_xorwow_matrix[102400];
.global .align 4 .b8 precalc_xorwow_offset_matrix[102400];
.global .align 4 .b8 mrg32k3aM1[2304];
.global .align 4 .b8 mrg32k3aM2[2304];
.global .align 4 .b8 mrg32k3aM1SubSeq[2016];
.global .align 4 .b8 mrg32k3aM2SubSeq[2016];
.global .align 4 .b8 mrg32k3aM1Seq[2304];
.global .align 4 .b8 mrg32k3aM2Seq[2304];
.const .align 8 .b8 __cr_lgamma_table[72];

.visible .entry _Z14devSetRngStatejjP17curandStateXORWOW(
	.param .u32 _Z14devSetRngStatejjP17curandStateXORWOW_param_0,
	.param .u32 _Z14devSetRngStatejjP17curandStateXORWOW_param_1,
	.param .u64 .ptr .align 1 _Z14devSetRngStatejjP17curandStateXORWOW_param_2
)
{
	.reg .pred 	%p<26>;
	.reg .b32 	%r<416>;
	.reg .b64 	%rd<19>;

	ld.param.u32 	%r191, [_Z14devSetRngStatejjP17curandStateXORWOW_param_0];
	ld.param.u32 	%r192, [_Z14devSetRngStatejjP17curandStateXORWOW_param_1];
	mov.u32 	%r193, %tid.x;
	mov.u32 	%r194, %ctaid.x;
	mov.u32 	%r1, %ntid.x;
	mad.lo.s32 	%r321, %r194, %r1, %r193;
	setp.ge.u32 	%p1, %r321, %r191;
	@%p1 bra 	$L__BB0_45;
	xor.b32  	%r195, %r192, -1429050551;
	mul.lo.s32 	%r196, %r195, 1099087573;
	add.s32 	%r3, %r196, -638133224;
	add.s32 	%r4, %r196, 123456789;
	xor.b32  	%r5, %r196, 362436069;
	add.s32 	%r6, %r196, 5783321;
	mov.u32 	%r197, %nctaid.x;
	mul.lo.s32 	%r7, %r1, %r197;
	mov.u64 	%rd12, precalc_xorwow_matrix;
$L__BB0_2:
	ld.param.u64 	%rd17, [_Z14devSetRngStatejjP17curandStateXORWOW_param_2];
	cvt.u64.u32 	%rd1, %r321;
	cvta.to.global.u64 	%rd9, %rd17;
	mul.wide.u32 	%rd10, %r321, 48;
	add.s64 	%rd2, %rd9, %rd10;
	st.global.v2.u32 	[%rd2], {%r3, %r4};
	mov.b32 	%r198, -123459836;
	st.global.v2.u32 	[%rd2+8], {%r5, %r198};
	mov.b32 	%r199, -589760388;
	st.global.v2.u32 	[%rd2+16], {%r199, %r6};
	setp.eq.s32 	%p2, %r321, 0;
	@%p2 bra 	$L__BB0_44;
	mov.b32 	%r322, 0;
	mov.u64 	%rd18, %rd1;
$L__BB0_4:
	and.b64  	%rd4, %rd18, 3;
	setp.eq.s64 	%p3, %rd4, 0;
	@%p3 bra 	$L__BB0_43;
	mul.wide.u32 	%rd11, %r322, 3200;
	add.s64 	%rd5, %rd12, %rd11;
	cvt.u32.u64 	%r10, %rd4;
	mov.b32 	%r323, 0;
$L__BB0_6:
	mov.b32 	%r336, 0;
	mov.u32 	%r337, %r336;
	mov.u32 	%r338, %r336;
	mov.u32 	%r339, %r336;
	mov.u32 	%r340, %r336;
	mov.u32 	%r329, %r336;
$L__BB0_7:
	mul.wide.u32 	%rd13, %r329, 4;
	add.s64 	%rd14, %rd2, %rd13;
	ld.global.u32 	%r18, [%rd14+4];
	shl.b32 	%r19, %r329, 5;
	mov.b32 	%r335, 0;
$L__BB0_8:
	.pragma "nounroll";
	shr.u32 	%r204, %r18, %r335;
	and.b32  	%r205, %r204, 1;
	setp.eq.b32 	%p4, %r205, 1;
	not.pred 	%p5, %p4;
	add.s32 	%r206, %r19, %r335;
	mul.lo.s32 	%r207, %r206, 5;
	mul.wide.u32 	%rd15, %r207, 4;
	add.s64 	%rd6, %rd5, %rd15;
	@%p5 bra 	$L__BB0_10;
	ld.global.u32 	%r208, [%rd6];
	xor.b32  	%r340, %r340, %r208;
	ld.global.u32 	%r209, [%rd6+4];
	xor.b32  	%r339, %r339, %r209;
	ld.global.u32 	%r210, [%rd6+8];
	xor.b32  	%r338, %r338, %r210;
	ld.global.u32 	%r211, [%rd6+12];
	xor.b32  	%r337, %r337, %r211;
	ld.global.u32 	%r212, [%rd6+16];
	xor.b32  	%r336, %r336, %r212;
$L__BB0_10:
	and.b32  	%r214, %r204, 2;
	setp.eq.s32 	%p6, %r214, 0;
	@%p6 bra 	$L__BB0_12;
	ld.global.u32 	%r215, [%rd6+20];
	xor.b32  	%r340, %r340, %r215;
	ld.global.u32 	%r216, [%rd6+24];
	xor.b32  	%r339, %r339, %r216;
	ld.global.u32 	%r217, [%rd6+28];
	xor.b32  	%r338, %r338, %r217;
	ld.global.u32 	%r218, [%rd6+32];
	xor.b32  	%r337, %r337, %r218;
	ld.global.u32 	%r219, [%rd6+36];
	xor.b32  	%r336, %r336, %r219;
$L__BB0_12:
	and.b32  	%r221, %r204, 4;
	setp.eq.s32 	%p7, %r221, 0;
	@%p7 bra 	$L__BB0_14;
	ld.global.u32 	%r222, [%rd6+40];
	xor.b32  	%r340, %r340, %r222;
	ld.global.u32 	%r223, [%rd6+44];
	xor.b32  	%r339, %r339, %r223;
	ld.global.u32 	%r224, [%rd6+48];
	xor.b32  	%r338, %r338, %r224;
	ld.global.u32 	%r225, [%rd6+52];
	xor.b32  	%r337, %r337, %r225;
	ld.global.u32 	%r226, [%rd6+56];
	xor.b32  	%r336, %r336, %r226;
$L__BB0_14:
	and.b32  	%r228, %r204, 8;
	setp.eq.s32 	%p8, %r228, 0;
	@%p8 bra 	$L__BB0_16;
	ld.global.u32 	%r229, [%rd6+60];
	xor.b32  	%r340, %r340, %r229;
	ld.global.u32 	%r230, [%rd6+64];
	xor.b32  	%r339, %r339, %r230;
	ld.global.u32 	%r231, [%rd6+68];
	xor.b32  	%r338, %r338, %r231;
	ld.global.u32 	%r232, [%rd6+72];
	xor.b32  	%r337, %r337, %r232;
	ld.global.u32 	%r233, [%rd6+76];
	xor.b32  	%r336, %r336, %r233;
$L__BB0_16:
	and.b32  	%r235, %r204, 16;
	setp.eq.s32 	%p9, %r235, 0;
	@%p9 bra 	$L__BB0_18;
	ld.global.u32 	%r236, [%rd6+80];
	xor.b32  	%r340, %r340, %r236;
	ld.global.u32 	%r237, [%rd6+84];
	xor.b32  	%r339, %r339, %r237;
	ld.global.u32 	%r238, [%rd6+88];
	xor.b32  	%r338, %r338, %r238;
	ld.global.u32 	%r239, [%rd6+92];
	xor.b32  	%r337, %r337, %r239;
	ld.global.u32 	%r240, [%rd6+96];
	xor.b32  	%r336, %r336, %r240;
$L__BB0_18:
	and.b32  	%r242, %r204, 32;
	setp.eq.s32 	%p10, %r242, 0;
	@%p10 bra 	$L__BB0_20;
	ld.global.u32 	%r243, [%rd6+100];
	xor.b32  	%r340, %r340, %r243;
	ld.global.u32 	%r244, [%rd6+104];
	xor.b32  	%r339, %r339, %r244;
	ld.global.u32 	%r245, [%rd6+108];
	xor.b32  	%r338, %r338, %r245;
	ld.global.u32 	%r246, [%rd6+112];
	xor.b32  	%r337, %r337, %r246;
	ld.global.u32 	%r247, [%rd6+116];
	xor.b32  	%r336, %r336, %r247;
$L__BB0_20:
	and.b32  	%r249, %r204, 64;
	setp.eq.s32 	%p11, %r249, 0;
	@%p11 bra 	$L__BB0_22;
	ld.global.u32 	%r250, [%rd6+120];
	xor.b32  	%r340, %r340, %r250;
	ld.global.u32 	%r251, [%rd6+124];
	xor.b32  	%r339, %r339, %r251;
	ld.global.u32 	%r252, [%rd6+128];
	xor.b32  	%r338, %r338, %r252;
	ld.global.u32 	%r253, [%rd6+132];
	xor.b32  	%r337, %r337, %r253;
	ld.global.u32 	%r254, [%rd6+136];
	xor.b32  	%r336, %r336, %r254;
$L__BB0_22:
	and.b32  	%r256, %r204, 128;
	setp.eq.s32 	%p12, %r256, 0;
	@%p12 bra 	$L__BB0_24;
	ld.global.u32 	%r257, [%rd6+140];
	xor.b32  	%r340, %r340, %r257;
	ld.global.u32 	%r258, [%rd6+144];
	xor.b32  	%r339, %r339, %r258;
	ld.global.u32 	%r259, [%rd6+148];
	xor.b32  	%r338, %r338, %r259;
	ld.global.u32 	%r260, [%rd6+152];
	xor.b32  	%r337, %r337, %r260;
	ld.global.u32 	%r261, [%rd6+156];
	xor.b32  	%r336, %r336, %r261;
$L__BB0_24:
	and.b32  	%r263, %r204, 256;
	setp.eq.s32 	%p13, %r263, 0;
	@%p13 bra 	$L__BB0_26;
	ld.global.u32 	%r264, [%rd6+160];
	xor.b32  	%r340, %r340, %r264;
	ld.global.u32 	%r265, [%rd6+164];
	xor.b32  	%r339, %r339, %r265;
	ld.global.u32 	%r266, [%rd6+168];
	xor.b32  	%r338, %r338, %r266;
	ld.global.u32 	%r267, [%rd6+172];
	xor.b32  	%r337, %r337, %r267;
	ld.global.u32 	%r268, [%rd6+176];
	xor.b32  	%r336, %r336, %r268;
$L__BB0_26:
	and.b32  	%r270, %r204, 512;
	setp.eq.s32 	%p14, %r270, 0;
	@%p14 bra 	$L__BB0_28;
	ld.global.u32 	%r271, [%rd6+180];
	xor.b32  	%r340, %r340, %r271;
	ld.global.u32 	%r272, [%rd6+184];
	xor.b32  	%r339, %r339, %r272;
	ld.global.u32 	%r273, [%rd6+188];
	xor.b32  	%r338, %r338, %r273;
	ld.global.u32 	%r274, [%rd6+192];
	xor.b32  	%r337, %r337, %r274;
	ld.global.u32 	%r275, [%rd6+196];
	xor.b32  	%r336, %r336, %r275;
$L__BB0_28:
	and.b32  	%r277, %r204, 1024;
	setp.eq.s32 	%p15, %r277, 0;
	@%p15 bra 	$L__BB0_30;
	ld.global.u32 	%r278, [%rd6+200];
	xor.b32  	%r340, %r340, %r278;
	ld.global.u32 	%r279, [%rd6+204];
	xor.b32  	%r339, %r339, %r279;
	ld.global.u32 	%r280, [%rd6+208];
	xor.b32  	%r338, %r338, %r280;
	ld.global.u32 	%r281, [%rd6+212];
	xor.b32  	%r337, %r337, %r281;
	ld.global.u32 	%r282, [%rd6+216];
	xor.b32  	%r336, %r336, %r282;
$L__BB0_30:
	and.b32  	%r284, %r204, 2048;
	setp.eq.s32 	%p16, %r284, 0;
	@%p16 bra 	$L__BB0_32;
	ld.global.u32 	%r285, [%rd6+220];
	xor.b32  	%r340, %r340, %r285;
	ld.global.u32 	%r286, [%rd6+224];
	xor.b32  	%r339, %r339, %r286;
	ld.global.u32 	%r287, [%rd6+228];
	xor.b32  	%r338, %r338, %r287;
	ld.global.u32 	%r288, [%rd6+232];
	xor.b32  	%r337, %r337, %r288;
	ld.global.u32 	%r289, [%rd6+236];
	xor.b32  	%r336, %r336, %r289;
$L__BB0_32:
	and.b32  	%r291, %r204, 4096;
	setp.eq.s32 	%p17, %r291, 0;
	@%p17 bra 	$L__BB0_34;
	ld.global.u32 	%r292, [%rd6+240];
	xor.b32  	%r340, %r340, %r292;
	ld.global.u32 	%r293, [%rd6+244];
	xor.b32  	%r339, %r339, %r293;
	ld.global.u32 	%r294, [%rd6+248];
	xor.b32  	%r338, %r338, %r294;
	ld.global.u32 	%r295, [%rd6+252];
	xor.b32  	%r337, %r337, %r295;
	ld.global.u32 	%r296, [%rd6+256];
	xor.b32  	%r336, %r336, %r296;
$L__BB0_34:
	and.b32  	%r298, %r204, 8192;
	setp.eq.s32 	%p18, %r298, 0;
	@%p18 bra 	$L__BB0_36;
	ld.global.u32 	%r299, [%rd6+260];
	xor.b32  	%r340, %r340, %r299;
	ld.global.u32 	%r300, [%rd6+264];
	xor.b32  	%r339, %r339, %r300;
	ld.global.u32 	%r301, [%rd6+268];
	xor.b32  	%r338, %r338, %r301;
	ld.global.u32 	%r302, [%rd6+272];
	xor.b32  	%r337, %r337, %r302;
	ld.global.u32 	%r303, [%rd6+276];
	xor.b32  	%r336, %r336, %r303;
$L__BB0_36:
	and.b32  	%r305, %r204, 16384;
	setp.eq.s32 	%p19, %r305, 0;
	@%p19 bra 	$L__BB0_38;
	ld.global.u32 	%r306, [%rd6+280];
	xor.b32  	%r340, %r340, %r306;
	ld.global.u32 	%r307, [%rd6+284];
	xor.b32  	%r339, %r339, %r307;
	ld.global.u32 	%r308, [%rd6+288];
	xor.b32  	%r338, %r338, %r308;
	ld.global.u32 	%r309, [%rd6+292];
	xor.b32  	%r337, %r337, %r309;
	ld.global.u32 	%r310, [%rd6+296];
	xor.b32  	%r336, %r336, %r310;
$L__BB0_38:
	and.b32  	%r312, %r204, 32768;
	setp.eq.s32 	%p20, %r312, 0;
	@%p20 bra 	$L__BB0_40;
	ld.global.u32 	%r313, [%rd6+300];
	xor.b32  	%r340, %r340, %r313;
	ld.global.u32 	%r314, [%rd6+304];
	xor.b32  	%r339, %r339, %r314;
	ld.global.u32 	%r315, [%rd6+308];
	xor.b32  	%r338, %r338, %r315;
	ld.global.u32 	%r316, [%rd6+312];
	xor.b32  	%r337, %r337, %r316;
	ld.global.u32 	%r317, [%rd6+316];
	xor.b32  	%r336, %r336, %r317;
$L__BB0_40:
	add.s32 	%r335, %r335, 16;
	setp.ne.s32 	%p21, %r335, 32;
	@%p21 bra 	$L__BB0_8;
	mad.lo.s32 	%r318, %r329, -31, %r19;
	add.s32 	%r329, %r318, 1;
	setp.ne.s32 	%p22, %r329, 5;
	@%p22 bra 	$L__BB0_7;
	st.global.u32 	[%rd2+4], %r340;
	st.global.u32 	[%rd2+8], %r339;
	st.global.u32 	[%rd2+12], %r338;
	st.global.u32 	[%rd2+16], %r337;
	st.global.u32 	[%rd2+20], %r336;
	add.s32 	%r323, %r323, 1;
	setp.lt.u32 	%p23, %r323, %r10;
	@%p23 bra 	$L__BB0_6;
$L__BB0_43:
	shr.u64 	%rd7, %rd18, 2;
	add.s32 	%r322, %r322, 1;
	setp.gt.u64 	%p24, %rd18, 3;
	mov.u64 	%rd18, %rd7;
	@%p24 bra 	$L__BB0_4;
$L__BB0_44:
	cvt.u32.u64 	%r319, %rd1;
	mov.b32 	%r320, 0;
	st.global.v2.u32 	[%rd2+24], {%r320, %r320};
	st.global.u32 	[%rd2+32], %r320;
	mov.b64 	%rd16, 0;
	st.global.u64 	[%rd2+40], %rd16;
	add.s32 	%r321, %r319, %r7;
	setp.lt.u32 	%p25, %r321, %r191;
	@%p25 bra 	$L__BB0_2;
$L__BB0_45:
	ret;

}
	// .globl	_Z17devGenUniformRandjP17curandStateXORWOWPf
.visible .entry _Z17devGenUniformRandjP17curandStateXORWOWPf(
	.param .u32 _Z17devGenUniformRandjP17curandStateXORWOWPf_param_0,
	.param .u64 .ptr .align 1 _Z17devGenUniformRandjP17curandStateXORWOWPf_param_1,
	.param .u64 .ptr .align 1 _Z17devGenUniformRandjP17curandStateXORWOWPf_param_2
)
{
	.reg .pred 	%p<3>;
	.reg .b32 	%r<26>;
	.reg .b32 	%f<3>;
	.reg .b64 	%rd<9>;

	ld.param.u32 	%r6, [_Z17devGenUniformRandjP17curandStateXORWOWPf_param_0];
	ld.param.u64 	%rd3, [_Z17devGenUniformRandjP17curandStateXORWOWPf_param_1];
	ld.param.u64 	%rd4, [_Z17devGenUniformRandjP17curandStateXORWOWPf_param_2];
	mov.u32 	%r7, %tid.x;
	mov.u32 	%r8, %ctaid.x;
	mov.u32 	%r1, %ntid.x;
	mad.lo.s32 	%r25, %r8, %r1, %r7;
	setp.ge.u32 	%p1, %r25, %r6;
	@%p1 bra 	$L__BB1_3;
	mov.u32 	%r9, %nctaid.x;
	mul.lo.s32 	%r3, %r1, %r9;
	cvta.to.global.u64 	%rd1, %rd3;
	cvta.to.global.u64 	%rd2, %rd4;
$L__BB1_2:
	mul.wide.u32 	%rd5, %r25, 48;
	add.s64 	%rd6, %rd1, %rd5;
	ld.global.v2.u32 	{%r10, %r11}, [%rd6];
	shr.u32 	%r12, %r11, 2;
	xor.b32  	%r13, %r12, %r11;
	ld.global.v2.u32 	{%r14, %r15}, [%rd6+8];
	ld.global.v2.u32 	{%r16, %r17}, [%rd6+16];
	st.global.v2.u32 	[%rd6+8], {%r15, %r16};
	shl.b32 	%r18, %r17, 4;
	shl.b32 	%r19, %r13, 1;
	xor.b32  	%r20, %r19, %r18;
	xor.b32  	%r21, %r20, %r13;
	xor.b32  	%r22, %r21, %r17;
	st.global.v2.u32 	[%rd6+16], {%r17, %r22};
	add.s32 	%r23, %r10, 362437;
	st.global.v2.u32 	[%rd6], {%r23, %r14};
	add.s32 	%r24, %r22, %r23;
	cvt.rn.f32.u32 	%f1, %r24;
	fma.rn.f32 	%f2, %f1, 0f2F800000, 0f2F000000;
	mul.wide.u32 	%rd7, %r25, 4;
	add.s64 	%rd8, %rd2, %rd7;
	st.global.f32 	[%rd8], %f2;
	add.s32 	%r25, %r25, %r3;
	setp.lt.u32 	%p2, %r25, %r6;
	@%p2 bra 	$L__BB1_2;
$L__BB1_3:
	ret;

}


// ===== COMPILED SASS (sm_100) =====

	.target	sm_100

	.elftype	@"ET_EXEC"


//--------------------- .note.nv.tkinfo           --------------------------
	.section	.note.nv.tkinfo,"",@"SHT_NOTE"
	.sectionflags	@"SHF_NOTE_NV_TKINFO"
	.tkinfo
        /*0018*/ 	.word	0x00000002
        /*0030*/ 	.string	""
        /*0030*/ 	.string	"ptxas"
        /*0030*/ 	.string	"Cuda compilation tools, release 13.0, V13.0.88"
        /*0030*/ 	.string	"Build cuda_13.0.r13.0/compiler.36424714_0"
        /*0030*/ 	.string	"-arch sm_100 -m 64 "



//--------------------- .note.nv.cuinfo           --------------------------
	.section	.note.nv.cuinfo,"",@"SHT_NOTE"
	.sectionflags	@"SHF_NOTE_NV_CUINFO"
        /*0018*/ 	.short	0x0002
        /*001a*/ 	.short	0x0064
        /*001c*/ 	.short	0x0082
	.zero		2


//--------------------- .nv.info                  --------------------------
	.section	.nv.info,"",@"SHT_CUDA_INFO"
	.align	4


	//----- nvinfo : EIATTR_REGCOUNT
	.align		4
        /*0000*/ 	.byte	0x04, 0x2f
        /*0002*/ 	.short	(.L_10 - .L_9)
	.align		4
.L_9:
        /*0004*/ 	.word	index@(_Z14devSetRngStatejjP17curandStateXORWOW)
        /*0008*/ 	.word	0x0000001f


	//----- nvinfo : EIATTR_FRAME_SIZE
	.align		4
.L_10:
        /*000c*/ 	.byte	0x04, 0x11
        /*000e*/ 	.short	(.L_12 - .L_11)
	.align		4
.L_11:
        /*0010*/ 	.word	index@(_Z14devSetRngStatejjP17curandStateXORWOW)
        /*0014*/ 	.word	0x00000000


	//----- nvinfo : EIATTR_REGCOUNT
	.align		4
.L_12:
        /*0018*/ 	.byte	0x04, 0x2f
        /*001a*/ 	.short	(.L_14 - .L_13)
	.align		4
.L_13:
        /*001c*/ 	.word	index@(_Z17devGenUniformRandjP17curandStateXORWOWPf)
        /*0020*/ 	.word	0x00000018


	//----- nvinfo : EIATTR_FRAME_SIZE
	.align		4
.L_14:
        /*0024*/ 	.byte	0x04, 0x11
        /*0026*/ 	.short	(.L_16 - .L_15)
	.align		4
.L_15:
        /*0028*/ 	.word	index@(_Z17devGenUniformRandjP17curandStateXORWOWPf)
        /*002c*/ 	.word	0x00000000


	//----- nvinfo : EIATTR_MIN_STACK_SIZE
	.align		4
.L_16:
        /*0030*/ 	.byte	0x04, 0x12
        /*0032*/ 	.short	(.L_18 - .L_17)
	.align		4
.L_17:
        /*0034*/ 	.word	index@(_Z17devGenUniformRandjP17curandStateXORWOWPf)
        /*0038*/ 	.word	0x00000000


	//----- nvinfo : EIATTR_MIN_STACK_SIZE
	.align		4
.L_18:
        /*003c*/ 	.byte	0x04, 0x12
        /*003e*/ 	.short	(.L_20 - .L_19)
	.align		4
.L_19:
        /*0040*/ 	.word	index@(_Z14devSetRngStatejjP17curandStateXORWOW)
        /*0044*/ 	.word	0x00000000
.L_20:


//--------------------- .nv.compat                --------------------------
	.section	.nv.compat,"",@"SHT_CUDA_COMPAT_INFO"
	.align	4
        /*0000*/ 	.byte	0x02, 0x09, 0x00, 0x00, 0x02, 0x02, 0x01, 0x00, 0x02, 0x05, 0x05, 0x00, 0x03, 0x07, 0x01, 0x01
        /*0010*/ 	.byte	0x02, 0x03, 0x00, 0x00, 0x02, 0x06, 0x01, 0x00, 0x04, 0x0b, 0x08, 0x00, 0x09, 0x00, 0x00, 0x00
        /*0020*/ 	.byte	0x00, 0x00, 0x00, 0x00


//--------------------- .nv.info._Z17devGenUniformRandjP17curandStateXORWOWPf --------------------------
	.section	.nv.info._Z17devGenUniformRandjP17curandStateXORWOWPf,"",@"SHT_CUDA_INFO"
	.sectionflags	@""
	.align	4


	//----- nvinfo : EIATTR_CUDA_API_VERSION
	.align		4
        /*0000*/ 	.byte	0x04, 0x37
        /*0002*/ 	.short	(.L_22 - .L_21)
.L_21:
        /*0004*/ 	.word	0x00000082


	//----- nvinfo : EIATTR_KPARAM_INFO
	.align		4
.L_22:
        /*0008*/ 	.byte	0x04, 0x17
        /*000a*/ 	.short	(.L_24 - .L_23)
.L_23:
        /*000c*/ 	.word	0x00000000
        /*0010*/ 	.short	0x0002
        /*0012*/ 	.short	0x0010
        /*0014*/ 	.byte	0x00, 0xf5, 0x21, 0x00


	//----- nvinfo : EIATTR_KPARAM_INFO
	.align		4
.L_24:
        /*0018*/ 	.byte	0x04, 0x17
        /*001a*/ 	.short	(.L_26 - .L_25)
.L_25:
        /*001c*/ 	.word	0x00000000
        /*0020*/ 	.short	0x0001
        /*0022*/ 	.short	0x0008
        /*0024*/ 	.byte	0x00, 0xf5, 0x21, 0x00


	//----- nvinfo : EIATTR_KPARAM_INFO
	.align		4
.L_26:
        /*0028*/ 	.byte	0x04, 0x17
        /*002a*/ 	.short	(.L_28 - .L_27)
.L_27:
        /*002c*/ 	.word	0x00000000
        /*0030*/ 	.short	0x0000
        /*0032*/ 	.short	0x0000
        /*0034*/ 	.byte	0x00, 0xf0, 0x11, 0x00


	//----- nvinfo : EIATTR_SPARSE_MMA_MASK
	.align		4
.L_28:
        /*0038*/ 	.byte	0x03, 0x50
        /*003a*/ 	.short	0x0000


	//----- nvinfo : EIATTR_MAXREG_COUNT
	.align		4
        /*003c*/ 	.byte	0x03, 0x1b
        /*003e*/ 	.short	0x00ff


	//----- nvinfo : EIATTR_MERCURY_ISA_VERSION
	.align		4
        /*0040*/ 	.byte	0x03, 0x5f
        /*0042*/ 	.short	0x0101


	//----- nvinfo : EIATTR_VRC_CTA_INIT_COUNT
	.align		4
        /*0044*/ 	.byte	0x02, 0x4a
	.zero		1
	.zero		1


	//----- nvinfo : EIATTR_EXIT_INSTR_OFFSETS
	.align		4
        /*0048*/ 	.byte	0x04, 0x1c
        /*004a*/ 	.short	(.L_30 - .L_29)


	//   ....[0]....
.L_29:
        /*004c*/ 	.word	0x00000070


	//   ....[1]....
        /*0050*/ 	.word	0x00000280


	//----- nvinfo : EIATTR_CRS_STACK_SIZE
	.align		4
.L_30:
        /*0054*/ 	.byte	0x04, 0x1e
        /*0056*/ 	.short	(.L_32 - .L_31)
.L_31:
        /*0058*/ 	.word	0x00000000


	//----- nvinfo : EIATTR_CBANK_PARAM_SIZE
	.align		4
.L_32:
        /*005c*/ 	.byte	0x03, 0x19
        /*005e*/ 	.short	0x0018


	//----- nvinfo : EIATTR_PARAM_CBANK
	.align		4
        /*0060*/ 	.byte	0x04, 0x0a
        /*0062*/ 	.short	(.L_34 - .L_33)
	.align		4
.L_33:
        /*0064*/ 	.word	index@(.nv.constant0._Z17devGenUniformRandjP17curandStateXORWOWPf)
        /*0068*/ 	.short	0x0380
        /*006a*/ 	.short	0x0018


	//----- nvinfo : EIATTR_SW_WAR
	.align		4
.L_34:
        /*006c*/ 	.byte	0x04, 0x36
        /*006e*/ 	.short	(.L_36 - .L_35)
.L_35:
        /*0070*/ 	.word	0x00000008
.L_36:


//--------------------- .nv.info._Z14devSetRngStatejjP17curandStateXORWOW --------------------------
	.section	.nv.info._Z14devSetRngStatejjP17curandStateXORWOW,"",@"SHT_CUDA_INFO"
	.sectionflags	@""
	.align	4


	//----- nvinfo : EIATTR_CUDA_API_VERSION
	.align		4
        /*0000*/ 	.byte	0x04, 0x37
        /*0002*/ 	.short	(.L_38 - .L_37)
.L_37:
        /*0004*/ 	.word	0x00000082


	//----- nvinfo : EIATTR_KPARAM_INFO
	.align		4
.L_38:
        /*0008*/ 	.byte	0x04, 0x17
        /*000a*/ 	.short	(.L_40 - .L_39)
.L_39:
        /*000c*/ 	.word	0x00000000
        /*0010*/ 	.short	0x0002
        /*0012*/ 	.short	0x0008
        /*0014*/ 	.byte	0x00, 0xf5, 0x21, 0x00


	//----- nvinfo : EIATTR_KPARAM_INFO
	.align		4
.L_40:
        /*0018*/ 	.byte	0x04, 0x17
        /*001a*/ 	.short	(.L_42 - .L_41)
.L_41:
        /*001c*/ 	.word	0x00000000
        /*0020*/ 	.short	0x0001
        /*0022*/ 	.short	0x0004
        /*0024*/ 	.byte	0x00, 0xf0, 0x11, 0x00


	//----- nvinfo : EIATTR_KPARAM_INFO
	.align		4
.L_42:
        /*0028*/ 	.byte	0x04, 0x17
        /*002a*/ 	.short	(.L_44 - .L_43)
.L_43:
        /*002c*/ 	.word	0x00000000
        /*0030*/ 	.short	0x0000
        /*0032*/ 	.short	0x0000
        /*0034*/ 	.byte	0x00, 0xf0, 0x11, 0x00


	//----- nvinfo : EIATTR_SPARSE_MMA_MASK
	.align		4
.L_44:
        /*0038*/ 	.byte	0x03, 0x50
        /*003a*/ 	.short	0x0000


	//----- nvinfo : EIATTR_MAXREG_COUNT
	.align		4
        /*003c*/ 	.byte	0x03, 0x1b
        /*003e*/ 	.short	0x00ff


	//----- nvinfo : EIATTR_MERCURY_ISA_VERSION
	.align		4
        /*0040*/ 	.byte	0x03, 0x5f
        /*0042*/ 	.short	0x0101


	//----- nvinfo : EIATTR_VRC_CTA_INIT_COUNT
	.align		4
        /*0044*/ 	.byte	0x02, 0x4a
	.zero		1
	.zero		1


	//----- nvinfo : EIATTR_EXIT_INSTR_OFFSETS
	.align		4
        /*0048*/ 	.byte	0x04, 0x1c
        /*004a*/ 	.short	(.L_46 - .L_45)


	//   ....[0]....
.L_45:
        /*004c*/ 	.word	0x00000070


	//   ....[1]....
        /*0050*/ 	.word	0x00000fb0


	//----- nvinfo : EIATTR_CRS_STACK_SIZE
	.align		4
.L_46:
        /*0054*/ 	.byte	0x04, 0x1e
        /*0056*/ 	.short	(.L_48 - .L_47)
.L_47:
        /*0058*/ 	.word	0x00000000


	//----- nvinfo : EIATTR_CBANK_PARAM_SIZE
	.align		4
.L_48:
        /*005c*/ 	.byte	0x03, 0x19
        /*005e*/ 	.short	0x0010


	//----- nvinfo : EIATTR_PARAM_CBANK
	.align		4
        /*0060*/ 	.byte	0x04, 0x0a
        /*0062*/ 	.short	(.L_50 - .L_49)
	.align		4
.L_49:
        /*0064*/ 	.word	index@(.nv.constant0._Z14devSetRngStatejjP17curandStateXORWOW)
        /*0068*/ 	.short	0x0380
        /*006a*/ 	.short	0x0010


	//----- nvinfo : EIATTR_SW_WAR
	.align		4
.L_50:
        /*006c*/ 	.byte	0x04, 0x36
        /*006e*/ 	.short	(.L_52 - .L_51)
.L_51:
        /*0070*/ 	.word	0x00000008
.L_52:


//--------------------- .nv.callgraph             --------------------------
	.section	.nv.callgraph,"",@"SHT_CUDA_CALLGRAPH"
	.align	4
	.sectionentsize	8
	.align		4
        /*0000*/ 	.word	0x00000000
	.align		4
        /*0004*/ 	.word	0xffffffff
	.align		4
        /*0008*/ 	.word	0x00000000
	.align		4
        /*000c*/ 	.word	0xfffffffe
	.align		4
        /*0010*/ 	.word	0x00000000
	.align		4
        /*0014*/ 	.word	0xfffffffd
	.align		4
        /*0018*/ 	.word	0x00000000
	.align		4
        /*001c*/ 	.word	0xfffffffc


//--------------------- .nv.constant4             --------------------------
	.section	.nv.constant4,"a",@progbits
	.align	8
	.align		8
.nv.constant4:
        /*0000*/ 	.dword	precalc_xorwow_matrix
	.align		8
        /*0008*/ 	.dword	precalc_xorwow_offset_matrix
	.align		8
        /*0010*/ 	.dword	mrg32k3aM1
	.align		8
        /*0018*/ 	.dword	mrg32k3aM2
	.align		8
        /*0020*/ 	.dword	mrg32k3aM1SubSeq
	.align		8
        /*0028*/ 	.dword	mrg32k3aM2SubSeq
	.align		8
        /*0030*/ 	.dword	mrg32k3aM1Seq
	.align		8
        /*0038*/ 	.dword	mrg32k3aM2Seq


//--------------------- .nv.constant3             --------------------------
	.section	.nv.constant3,"a",@progbits
	.align	8
.nv.constant3:
	.type		__cr_lgamma_table,@object
	.size		__cr_lgamma_table,(.L_8 - __cr_lgamma_table)
__cr_lgamma_table:
        /*0000*/ 	.byte	0x00, 0x00, 0x00, 0x00, 0x00, 0x00, 0x00, 0x00, 0x00, 0x00, 0x00, 0x00, 0x00, 0x00, 0x00, 0x00
        /*0010*/ 	.byte	0xef, 0x39, 0xfa, 0xfe, 0x42, 0x2e, 0xe6, 0x3f, 0x02, 0x20, 0x2a, 0xfa, 0x0b, 0xab, 0xfc, 0x3f
        /*0020*/ 	.byte	0xf9, 0x2c, 0x92, 0x7c, 0xa7, 0x6c, 0x09, 0x40, 0xc9, 0x79, 0x44, 0x3c, 0x64, 0x26, 0x13, 0x40
        /*0030*/ 	.byte	0xca, 0x01, 0xcf, 0x3a, 0x27, 0x51, 0x1a, 0x40, 0x30, 0xcc, 0x2d, 0xf3, 0xe1, 0x0c, 0x21, 0x40
        /*0040*/ 	.byte	0x0d, 0xb7, 0xfc, 0x82, 0x8e, 0x35, 0x25, 0x40
.L_8:


//--------------------- .text._Z17devGenUniformRandjP17curandStateXORWOWPf --------------------------
	.section	.text._Z17devGenUniformRandjP17curandStateXORWOWPf,"ax",@progbits
	.align	128
        .global         _Z17devGenUniformRandjP17curandStateXORWOWPf
        .type           _Z17devGenUniformRandjP17curandStateXORWOWPf,@function
        .size           _Z17devGenUniformRandjP17curandStateXORWOWPf,(.L_x_12 - _Z17devGenUniformRandjP17curandStateXORWOWPf)
        .other          _Z17devGenUniformRandjP17curandStateXORWOWPf,@"STO_CUDA_ENTRY STV_DEFAULT"
_Z17devGenUniformRandjP17curandStateXORWOWPf:
.text._Z17devGenUniformRandjP17curandStateXORWOWPf:
[----:B------:R-:W-:Y:S01]  /*0000*/  LDC R1, c[0x0][0x37c] ;  /* 0x0000df00ff017b82 */ /* 0x000fe20000000800 */
[----:B------:R-:W0:Y:S07]  /*0010*/  S2R R13, SR_TID.X ;  /* 0x00000000000d7919 */ /* 0x000e2e0000002100 */
[----:B------:R-:W0:Y:S01]  /*0020*/  S2UR UR4, SR_CTAID.X ;  /* 0x00000000000479c3 */ /* 0x000e220000002500 */
[----:B------:R-:W1:Y:S07]  /*0030*/  LDCU UR5, c[0x0][0x380] ;  /* 0x00007000ff0577ac */ /* 0x000e6e0008000800 */
[----:B------:R-:W0:Y:S02]  /*0040*/  LDC R0, c[0x0][0x360] ;  /* 0x0000d800ff007b82 */ /* 0x000e240000000800 */
[----:B0-----:R-:W-:-:S05]  /*0050*/  IMAD R13, R0, UR4, R13 ;  /* 0x00000004000d7c24 */ /* 0x001fca000f8e020d */
[----:B-1----:R-:W-:-:S13]  /*0060*/  ISETP.GE.U32.AND P0, PT, R13, UR5, PT ;  /* 0x000000050d007c0c */ /* 0x002fda000bf06070 */
[----:B------:R-:W-:Y:S05]  /*0070*/  @P0 EXIT ;  /* 0x000000000000094d */ /* 0x000fea0003800000 */
[----:B------:R-:W0:Y:S01]  /*0080*/  LDC.64 R2, c[0x0][0x388] ;  /* 0x0000e200ff027b82 */ /* 0x000e220000000a00 */
[----:B------:R-:W1:Y:S01]  /*0090*/  LDCU UR4, c[0x0][0x370] ;  /* 0x00006e00ff0477ac */ /* 0x000e620008000800 */
[----:B------:R-:W2:Y:S06]  /*00a0*/  LDCU.64 UR6, c[0x0][0x358] ;  /* 0x00006b00ff0677ac */ /* 0x000eac0008000a00 */
[----:B------:R-:W3:Y:S01]  /*00b0*/  LDC.64 R4, c[0x0][0x390] ;  /* 0x0000e400ff047b82 */ /* 0x000ee20000000a00 */
[----:B-1----:R-:W-:-:S07]  /*00c0*/  IMAD R0, R0, UR4, RZ ;  /* 0x0000000400007c24 */ /* 0x002fce000f8e02ff */
.L_x_0:
[----:B01----:R-:W-:-:S05]  /*00d0*/  IMAD.WIDE.U32 R6, R13, 0x30, R2 ;  /* 0x000000300d067825 */ /* 0x003fca00078e0002 */
[----:B--2---:R-:W2:Y:S04]  /*00e0*/  LDG.E.64 R14, desc[UR6][R6.64] ;  /* 0x00000006060e7981 */ /* 0x004ea8000c1e1b00 */
[----:B------:R-:W4:Y:S04]  /*00f0*/  LDG.E.64 R8, desc[UR6][R6.64+0x10] ;  /* 0x0000100606087981 */ /* 0x000f28000c1e1b00 */
[----:B------:R-:W5:Y:S01]  /*0100*/  LDG.E.64 R10, desc[UR6][R6.64+0x8] ;  /* 0x00000806060a7981 */ /* 0x000f62000c1e1b00 */
[----:B------:R-:W-:Y:S01]  /*0110*/  HFMA2 R19, -RZ, RZ, 0.1171875, 0 ;  /* 0x2f800000ff137431 */ /* 0x000fe200000001ff */
[----:B--2---:R-:W-:-:S02]  /*0120*/  SHF.R.U32.HI R12, RZ, 0x2, R15 ;  /* 0x00000002ff0c7819 */ /* 0x004fc4000001160f */
[----:B------:R-:W-:Y:S02]  /*0130*/  IADD3 R14, PT, PT, R14, 0x587c5, RZ ;  /* 0x000587c50e0e7810 */ /* 0x000fe40007ffe0ff */
[----:B------:R-:W-:Y:S01]  /*0140*/  LOP3.LUT R12, R12, R15, RZ, 0x3c, !PT ;  /* 0x0000000f0c0c7212 */ /* 0x000fe200078e3cff */
[----:B----4-:R-:W-:Y:S02]  /*0150*/  IMAD.SHL.U32 R15, R9, 0x10, RZ ;  /* 0x00000010090f7824 */ /* 0x010fe400078e00ff */
[----:B------:R-:W-:Y:S02]  /*0160*/  IMAD.MOV.U32 R21, RZ, RZ, R8 ;  /* 0x000000ffff157224 */ /* 0x000fe400078e0008 */
[----:B------:R-:W-:Y:S02]  /*0170*/  IMAD.SHL.U32 R16, R12, 0x2, RZ ;  /* 0x000000020c107824 */ /* 0x000fe400078e00ff */
[----:B-----5:R-:W-:-:S03]  /*0180*/  IMAD.MOV.U32 R20, RZ, RZ, R11 ;  /* 0x000000ffff147224 */ /* 0x020fc600078e000b */
[----:B------:R-:W-:Y:S02]  /*0190*/  LOP3.LUT R16, R12, R16, R15, 0x96, !PT ;  /* 0x000000100c107212 */ /* 0x000fe400078e960f */
[----:B------:R-:W-:Y:S01]  /*01a0*/  MOV R15, R10 ;  /* 0x0000000a000f7202 */ /* 0x000fe20000000f00 */
[----:B------:R1:W-:Y:S01]  /*01b0*/  STG.E.64 desc[UR6][R6.64+0x8], R20 ;  /* 0x0000081406007986 */ /* 0x0003e2000c101b06 */
[-C--:B------:R-:W-:Y:S02]  /*01c0*/  LOP3.LUT R17, R16, R9.reuse, RZ, 0x3c, !PT ;  /* 0x0000000910117212 */ /* 0x080fe400078e3cff */
[----:B------:R-:W-:Y:S01]  /*01d0*/  MOV R16, R9 ;  /* 0x0000000900107202 */ /* 0x000fe20000000f00 */
[----:B---3--:R-:W-:Y:S01]  /*01e0*/  IMAD.WIDE.U32 R8, R13, 0x4, R4 ;  /* 0x000000040d087825 */ /* 0x008fe200078e0004 */
[----:B------:R1:W-:Y:S03]  /*01f0*/  STG.E.64 desc[UR6][R6.64], R14 ;  /* 0x0000000e06007986 */ /* 0x0003e6000c101b06 */
[----:B------:R-:W-:Y:S01]  /*0200*/  IMAD.IADD R12, R17, 0x1, R14 ;  /* 0x00000001110c7824 */ /* 0x000fe200078e020e */
[----:B------:R1:W-:Y:S01]  /*0210*/  STG.E.64 desc[UR6][R6.64+0x10], R16 ;  /* 0x0000101006007986 */ /* 0x0003e2000c101b06 */
[----:B------:R-:W-:-:S03]  /*0220*/  IMAD.IADD R13, R0, 0x1, R13 ;  /* 0x00000001000d7824 */ /* 0x000fc600078e020d */
[----:B------:R-:W-:Y:S02]  /*0230*/  I2FP.F32.U32 R12, R12 ;  /* 0x0000000c000c7245 */ /* 0x000fe40000201000 */
[----:B------:R-:W-:-:S03]  /*0240*/  ISETP.GE.U32.AND P0, PT, R13, UR5, PT ;  /* 0x000000050d007c0c */ /* 0x000fc6000bf06070 */
[----:B------:R-:W-:-:S05]  /*0250*/  FFMA R19, R12, R19, 1.1641532182693481445e-10 ;  /* 0x2f0000000c137423 */ /* 0x000fca0000000013 */
[----:B------:R1:W-:Y:S05]  /*0260*/  STG.E desc[UR6][R8.64], R19 ;  /* 0x0000001308007986 */ /* 0x0003ea000c101906 */
[----:B------:R-:W-:Y:S05]  /*0270*/  @!P0 BRA `(.L_x_0) ;  /* 0xfffffffc00948947 */ /* 0x000fea000383ffff */
[----:B------:R-:W-:Y:S05]  /*0280*/  EXIT ;  /* 0x000000000000794d */ /* 0x000fea0003800000 */
.L_x_1:
[----:B------:R-:W-:-:S00]  /*0290*/  BRA `(.L_x_1) ;  /* 0xfffffffc00fc7947 */ /* 0x000fc0000383ffff */
[----:B------:R-:W-:-:S00]  /*02a0*/  NOP ;  /* 0x0000000000007918 */ /* 0x000fc00000000000 */
        /* <DEDUP_REMOVED lines=13> */
.L_x_12:


//--------------------- .text._Z14devSetRngStatejjP17curandStateXORWOW --------------------------
	.section	.text._Z14devSetRngStatejjP17curandStateXORWOW,"ax",@progbits
	.align	128
        .global         _Z14devSetRngStatejjP17curandStateXORWOW
        .type           _Z14devSetRngStatejjP17curandStateXORWOW,@function
        .size           _Z14devSetRngStatejjP17curandStateXORWOW,(.L_x_13 - _Z14devSetRngStatejjP17curandStateXORWOW)
        .other          _Z14devSetRngStatejjP17curandStateXORWOW,@"STO_CUDA_ENTRY STV_DEFAULT"
_Z14devSetRngStatejjP17curandStateXORWOW:
.text._Z14devSetRngStatejjP17curandStateXORWOW:
        /* <DEDUP_REMOVED lines=8> */
[----:B------:R-:W0:Y:S01]  /*0080*/  LDCU UR4, c[0x0][0x370] ;  /* 0x00006e00ff0477ac */ /* 0x000e220008000800 */
[----:B------:R-:W1:Y:S01]  /*0090*/  LDCU.64 UR6, c[0x0][0x358] ;  /* 0x00006b00ff0677ac */ /* 0x000e620008000a00 */
[----:B0-----:R-:W-:-:S07]  /*00a0*/  IMAD R11, R11, UR4, RZ ;  /* 0x000000040b0b7c24 */ /* 0x001fce000f8e02ff */
.L_x_10:
[----:B------:R-:W0:Y:S01]  /*00b0*/  LDC R4, c[0x0][0x384] ;  /* 0x0000e100ff047b82 */ /* 0x000e220000000800 */
[----:B------:R-:W-:Y:S01]  /*00c0*/  IMAD.MOV.U32 R9, RZ, RZ, -0x75bd8fc ;  /* 0xf8a42704ff097424 */ /* 0x000fe200078e00ff */
[----:B------:R-:W-:Y:S01]  /*00d0*/  ISETP.NE.AND P0, PT, R0, RZ, PT ;  /* 0x000000ff0000720c */ /* 0x000fe20003f05270 */
[----:B------:R-:W-:Y:S05]  /*00e0*/  BSSY.RECONVERGENT B0, `(.L_x_2) ;  /* 0x00000e3000007945 */ /* 0x000fea0003800200 */
[----:B------:R-:W2:Y:S01]  /*00f0*/  LDC.64 R2, c[0x0][0x388] ;  /* 0x0000e200ff027b82 */ /* 0x000ea20000000a00 */
[----:B0-----:R-:W-:-:S05]  /*0100*/  LOP3.LUT R4, R4, 0xaad26b49, RZ, 0x3c, !PT ;  /* 0xaad26b4904047812 */ /* 0x001fca00078e3cff */
[----:B------:R-:W-:Y:S02]  /*0110*/  IMAD R5, R4, 0x4182bed5, RZ ;  /* 0x4182bed504057824 */ /* 0x000fe400078e02ff */
[----:B------:R-:W-:Y:S02]  /*0120*/  IMAD.MOV.U32 R4, RZ, RZ, -0x23270784 ;  /* 0xdcd8f87cff047424 */ /* 0x000fe400078e00ff */
[C---:B------:R-:W-:Y:S01]  /*0130*/  VIADD R6, R5.reuse, 0xd9f6dc18 ;  /* 0xd9f6dc1805067836 */ /* 0x040fe20000000000 */
[C---:B------:R-:W-:Y:S01]  /*0140*/  LOP3.LUT R8, R5.reuse, 0x159a55e5, RZ, 0x3c, !PT ;  /* 0x159a55e505087812 */ /* 0x040fe200078e3cff */
[----:B------:R-:W-:Y:S02]  /*0150*/  VIADD R7, R5, 0x75bcd15 ;  /* 0x075bcd1505077836 */ /* 0x000fe40000000000 */
[----:B--2---:R-:W-:-:S04]  /*0160*/  IMAD.WIDE.U32 R2, R0, 0x30, R2 ;  /* 0x0000003000027825 */ /* 0x004fc800078e0002 */
[----:B------:R-:W-:Y:S01]  /*0170*/  VIADD R5, R5, 0x583f19 ;  /* 0x00583f1905057836 */ /* 0x000fe20000000000 */
[----:B-1----:R0:W-:Y:S04]  /*0180*/  STG.E.64 desc[UR6][R2.64], R6 ;  /* 0x0000000602007986 */ /* 0x0021e8000c101b06 */
[----:B------:R0:W-:Y:S04]  /*0190*/  STG.E.64 desc[UR6][R2.64+0x8], R8 ;  /* 0x0000080802007986 */ /* 0x0001e8000c101b06 */
[----:B------:R0:W-:Y:S01]  /*01a0*/  STG.E.64 desc[UR6][R2.64+0x10], R4 ;  /* 0x0000100402007986 */ /* 0x0001e2000c101b06 */
[----:B------:R-:W-:Y:S05]  /*01b0*/  @!P0 BRA `(.L_x_3) ;  /* 0x0000000c00548947 */ /* 0x000fea0003800000 */
[----:B------:R-:W-:Y:S02]  /*01c0*/  IMAD.MOV.U32 R10, RZ, RZ, RZ ;  /* 0x000000ffff0a7224 */ /* 0x000fe400078e00ff */
[----:B------:R-:W-:Y:S02]  /*01d0*/  IMAD.MOV.U32 R12, RZ, RZ, R0 ;  /* 0x000000ffff0c7224 */ /* 0x000fe400078e0000 */
[----:B------:R-:W-:-:S07]  /*01e0*/  IMAD.MOV.U32 R13, RZ, RZ, RZ ;  /* 0x000000ffff0d7224 */ /* 0x000fce00078e00ff */
.L_x_9:
[----:B0-----:R-:W-:Y:S01]  /*01f0*/  LOP3.LUT R2, R12, 0x3, RZ, 0xc0, !PT ;  /* 0x000000030c027812 */ /* 0x001fe200078ec0ff */
[----:B------:R-:W-:Y:S03]  /*0200*/  BSSY.RECONVERGENT B1, `(.L_x_4) ;  /* 0x00000ca000017945 */ /* 0x000fe60003800200 */
[----:B------:R-:W-:-:S04]  /*0210*/  ISETP.NE.U32.AND P0, PT, R2, RZ, PT ;  /* 0x000000ff0200720c */ /* 0x000fc80003f05070 */
[----:B------:R-:W-:-:S13]  /*0220*/  ISETP.NE.AND.EX P0, PT, RZ, RZ, PT, P0 ;  /* 0x000000ffff00720c */ /* 0x000fda0003f05300 */
[----:B------:R-:W-:Y:S05]  /*0230*/  @!P0 BRA `(.L_x_5) ;  /* 0x0000000c00188947 */ /* 0x000fea0003800000 */
[----:B------:R-:W0:Y:S01]  /*0240*/  LDC.64 R4, c[0x4][RZ] ;  /* 0x01000000ff047b82 */ /* 0x000e220000000a00 */
[----:B------:R-:W-:Y:S02]  /*0250*/  IMAD.MOV.U32 R14, RZ, RZ, RZ ;  /* 0x000000ffff0e7224 */ /* 0x000fe400078e00ff */
[----:B0-----:R-:W-:-:S07]  /*0260*/  IMAD.WIDE.U32 R4, R10, 0xc80, R4 ;  /* 0x00000c800a047825 */ /* 0x001fce00078e0004 */
.L_x_8:
[----:B0-----:R-:W-:Y:S01]  /*0270*/  IMAD.MOV.U32 R15, RZ, RZ, RZ ;  /* 0x000000ffff0f7224 */ /* 0x001fe200078e00ff */
[----:B------:R-:W-:Y:S01]  /*0280*/  CS2R R6, SRZ ;  /* 0x0000000000067805 */ /* 0x000fe2000001ff00 */
[----:B------:R-:W-:Y:S01]  /*0290*/  IMAD.MOV.U32 R16, RZ, RZ, RZ ;  /* 0x000000ffff107224 */ /* 0x000fe200078e00ff */
[----:B------:R-:W-:-:S07]  /*02a0*/  CS2R R2, SRZ ;  /* 0x0000000000027805 */ /* 0x000fce000001ff00 */
.L_x_7:
[----:B------:R-:W0:Y:S02]  /*02b0*/  LDC.64 R8, c[0x0][0x388] ;  /* 0x0000e200ff087b82 */ /* 0x000e240000000a00 */
[----:B0-----:R-:W-:-:S04]  /*02c0*/  IMAD.WIDE.U32 R8, R0, 0x30, R8 ;  /* 0x0000003000087825 */ /* 0x001fc800078e0008 */
[----:B------:R-:W-:-:S05]  /*02d0*/  IMAD.WIDE.U32 R8, R16, 0x4, R8 ;  /* 0x0000000410087825 */ /* 0x000fca00078e0008 */
[----:B------:R0:W5:Y:S01]  /*02e0*/  LDG.E R17, desc[UR6][R8.64+0x4] ;  /* 0x0000040608117981 */ /* 0x000162000c1e1900 */
[----:B------:R-:W-:-:S07]  /*02f0*/  IMAD.MOV.U32 R18, RZ, RZ, RZ ;  /* 0x000000ffff127224 */ /* 0x000fce00078e00ff */
.L_x_6:
[----:B-----5:R-:W-:Y:S01]  /*0300*/  SHF.R.U32.HI R23, RZ, R18, R17 ;  /* 0x00000012ff177219 */ /* 0x020fe20000011611 */
[----:B0-----:R-:W-:-:S03]  /*0310*/  IMAD.SHL.U32 R9, R16, 0x20, RZ ;  /* 0x0000002010097824 */ /* 0x001fc600078e00ff */
[----:B------:R-:W-:Y:S01]  /*0320*/  LOP3.LUT R19, R23, 0x1, RZ, 0xc0, !PT ;  /* 0x0000000117137812 */ /* 0x000fe200078ec0ff */
[----:B------:R-:W-:-:S03]  /*0330*/  IMAD.IADD R8, R9, 0x1, R18 ;  /* 0x0000000109087824 */ /* 0x000fc600078e0212 */
[----:B------:R-:W-:Y:S01]  /*0340*/  ISETP.NE.U32.AND P0, PT, R19, 0x1, PT ;  /* 0x000000011300780c */ /* 0x000fe20003f05070 */
[----:B------:R-:W-:-:S03]  /*0350*/  IMAD R9, R8, 0x5, RZ ;  /* 0x0000000508097824 */ /* 0x000fc600078e02ff */
[----:B------:R-:W-:Y:S01]  /*0360*/  R2P PR, R23, 0x7e ;  /* 0x0000007e17007804 */ /* 0x000fe20000000000 */
[----:B------:R-:W-:-:S08]  /*0370*/  IMAD.WIDE.U32 R8, R9, 0x4, R4 ;  /* 0x0000000409087825 */ /* 0x000fd000078e0004 */
[----:B------:R-:W2:Y:S04]  /*0380*/  @!P0 LDG.E R20, desc[UR6][R8.64] ;  /* 0x0000000608148981 */ /* 0x000ea8000c1e1900 */
[----:B------:R-:W3:Y:S04]  /*0390*/  @!P0 LDG.E R22, desc[UR6][R8.64+0x10] ;  /* 0x0000100608168981 */ /* 0x000ee8000c1e1900 */
[----:B------:R-:W4:Y:S04]  /*03a0*/  @P1 LDG.E R24, desc[UR6][R8.64+0x14] ;  /* 0x0000140608181981 */ /* 0x000f28000c1e1900 */
[----:B------:R-:W4:Y:S04]  /*03b0*/  @P2 LDG.E R26, desc[UR6][R8.64+0x28] ;  /* 0x00002806081a2981 */ /* 0x000f28000c1e1900 */
[----:B------:R-:W4:Y:S04]  /*03c0*/  @!P0 LDG.E R19, desc[UR6][R8.64+0x4] ;  /* 0x0000040608138981 */ /* 0x000f28000c1e1900 */
[----:B------:R-:W4:Y:S04]  /*03d0*/  @!P0 LDG.E R21, desc[UR6][R8.64+0xc] ;  /* 0x00000c0608158981 */ /* 0x000f28000c1e1900 */
[----:B------:R-:W4:Y:S04]  /*03e0*/  @P1 LDG.E R25, desc[UR6][R8.64+0x18] ;  /* 0x0000180608191981 */ /* 0x000f28000c1e1900 */
[----:B------:R-:W4:Y:S04]  /*03f0*/  @P3 LDG.E R28, desc[UR6][R8.64+0x3c] ;  /* 0x00003c06081c3981 */ /* 0x000f28000c1e1900 */
[----:B------:R-:W4:Y:S01]  /*0400*/  @P6 LDG.E R27, desc[UR6][R8.64+0x7c] ;  /* 0x00007c06081b6981 */ /* 0x000f22000c1e1900 */
[----:B--2---:R-:W-:-:S03]  /*0410*/  @!P0 LOP3.LUT R15, R15, R20, RZ, 0x3c, !PT ;  /* 0x000000140f0f8212 */ /* 0x004fc600078e3cff */
[----:B------:R-:W2:Y:S01]  /*0420*/  @!P0 LDG.E R20, desc[UR6][R8.64+0x8] ;  /* 0x0000080608148981 */ /* 0x000ea2000c1e1900 */
[----:B---3--:R-:W-:-:S03]  /*0430*/  @!P0 LOP3.LUT R7, R7, R22, RZ, 0x3c, !PT ;  /* 0x0000001607078212 */ /* 0x008fc600078e3cff */
[----:B------:R-:W3:Y:S01]  /*0440*/  @P1 LDG.E R22, desc[UR6][R8.64+0x24] ;  /* 0x0000240608161981 */ /* 0x000ee2000c1e1900 */
[----:B----4-:R-:W-:-:S03]  /*0450*/  @P1 LOP3.LUT R15, R15, R24, RZ, 0x3c, !PT ;  /* 0x000000180f0f1212 */ /* 0x010fc600078e3cff */
[----:B------:R-:W4:Y:S01]  /*0460*/  @P2 LDG.E R24, desc[UR6][R8.64+0x38] ;  /* 0x0000380608182981 */ /* 0x000f22000c1e1900 */
[----:B------:R-:W-:-:S03]  /*0470*/  @P2 LOP3.LUT R15, R15, R26, RZ, 0x3c, !PT ;  /* 0x0000001a0f0f2212 */ /* 0x000fc600078e3cff */
[----:B------:R-:W4:Y:S01]  /*0480*/  @P4 LDG.E R26, desc[UR6][R8.64+0x50] ;  /* 0x00005006081a4981 */ /* 0x000f22000c1e1900 */
[----:B------:R-:W-:-:S03]  /*0490*/  @!P0 LOP3.LUT R2, R2, R19, RZ, 0x3c, !PT ;  /* 0x0000001302028212 */ /* 0x000fc600078e3cff */
[----:B------:R-:W4:Y:S01]  /*04a0*/  @P1 LDG.E R19, desc[UR6][R8.64+0x20] ;  /* 0x0000200608131981 */ /* 0x000f22000c1e1900 */
[----:B------:R-:W-:-:S03]  /*04b0*/  @!P0 LOP3.LUT R6, R6, R21, RZ, 0x3c, !PT ;  /* 0x0000001506068212 */ /* 0x000fc600078e3cff */
[----:B------:R-:W4:Y:S01]  /*04c0*/  @P2 LDG.E R21, desc[UR6][R8.64+0x2c] ;  /* 0x00002c0608152981 */ /* 0x000f22000c1e1900 */
[----:B------:R-:W-:-:S03]  /*04d0*/  @P1 LOP3.LUT R2, R2, R25, RZ, 0x3c, !PT ;  /* 0x0000001902021212 */ /* 0x000fc600078e3cff */
[----:B------:R-:W4:Y:S01]  /*04e0*/  @P2 LDG.E R25, desc[UR6][R8.64+0x34] ;  /* 0x0000340608192981 */ /* 0x000f22000c1e1900 */
[----:B--2---:R-:W-:-:S03]  /*04f0*/  @!P0 LOP3.LUT R3, R3, R20, RZ, 0x3c, !PT ;  /* 0x0000001403038212 */ /* 0x004fc600078e3cff */
[----:B------:R-:W2:Y:S01]  /*0500*/  @P1 LDG.E R20, desc[UR6][R8.64+0x1c] ;  /* 0x00001c0608141981 */ /* 0x000ea2000c1e1900 */
[----:B---3--:R-:W-:-:S03]  /*0510*/  @P1 LOP3.LUT R7, R7, R22, RZ, 0x3c, !PT ;  /* 0x0000001607071212 */ /* 0x008fc600078e3cff */
[----:B------:R-:W3:Y:S01]  /*0520*/  @P2 LDG.E R22, desc[UR6][R8.64+0x30] ;  /* 0x0000300608162981 */ /* 0x000ee2000c1e1900 */
[----:B----4-:R-:W-:-:S03]  /*0530*/  @P2 LOP3.LUT R7, R7, R24, RZ, 0x3c, !PT ;  /* 0x0000001807072212 */ /* 0x010fc600078e3cff */
[----:B------:R-:W4:Y:S01]  /*0540*/  @P3 LDG.E R24, desc[UR6][R8.64+0x4c] ;  /* 0x00004c0608183981 */ /* 0x000f22000c1e1900 */
[----:B------:R-:W-:-:S04]  /*0550*/  @P3 LOP3.LUT R15, R15, R28, RZ, 0x3c, !PT ;  /* 0x0000001c0f0f3212 */ /* 0x000fc800078e3cff */
[----:B------:R-:W-:Y:S02]  /*0560*/  @P4 LOP3.LUT R15, R15, R26, RZ, 0x3c, !PT ;  /* 0x0000001a0f0f4212 */ /* 0x000fe400078e3cff */
[----:B------:R-:W-:Y:S01]  /*0570*/  @P1 LOP3.LUT R6, R6, R19, RZ, 0x3c, !PT ;  /* 0x0000001306061212 */ /* 0x000fe200078e3cff */
[----:B------:R-:W4:Y:S04]  /*0580*/  @P5 LDG.E R26, desc[UR6][R8.64+0x64] ;  /* 0x00006406081a5981 */ /* 0x000f28000c1e1900 */
[----:B------:R-:W4:Y:S01]  /*0590*/  @P3 LDG.E R19, desc[UR6][R8.64+0x40] ;  /* 0x0000400608133981 */ /* 0x000f22000c1e1900 */
[----:B------:R-:W-:Y:S02]  /*05a0*/  @P2 LOP3.LUT R2, R2, R21, RZ, 0x3c, !PT ;  /* 0x0000001502022212 */ /* 0x000fe400078e3cff */
[----:B------:R-:W-:Y:S01]  /*05b0*/  @P2 LOP3.LUT R6, R6, R25, RZ, 0x3c, !PT ;  /* 0x0000001906062212 */ /* 0x000fe200078e3cff */
[----:B------:R-:W4:Y:S04]  /*05c0*/  @P3 LDG.E R21, desc[UR6][R8.64+0x48] ;  /* 0x0000480608153981 */ /* 0x000f28000c1e1900 */
[----:B------:R-:W4:Y:S01]  /*05d0*/  @P4 LDG.E R25, desc[UR6][R8.64+0x54] ;  /* 0x0000540608194981 */ /* 0x000f22000c1e1900 */
[----:B--2---:R-:W-:-:S03]  /*05e0*/  @P1 LOP3.LUT R3, R3, R20, RZ, 0x3c, !PT ;  /* 0x0000001403031212 */ /* 0x004fc600078e3cff */
[----:B------:R-:W2:Y:S01]  /*05f0*/  @P3 LDG.E R20, desc[UR6][R8.64+0x44] ;  /* 0x0000440608143981 */ /* 0x000ea2000c1e1900 */
[----:B---3--:R-:W-:-:S03]  /*0600*/  @P2 LOP3.LUT R3, R3, R22, RZ, 0x3c, !PT ;  /* 0x0000001603032212 */ /* 0x008fc600078e3cff */
[----:B------:R-:W3:Y:S01]  /*0610*/  @P4 LDG.E R22, desc[UR6][R8.64+0x58] ;  /* 0x0000580608164981 */ /* 0x000ee2000c1e1900 */
[----:B----4-:R-:W-:-:S03]  /*0620*/  @P3 LOP3.LUT R7, R7, R24, RZ, 0x3c, !PT ;  /* 0x0000001807073212 */ /* 0x010fc600078e3cff */
[----:B------:R-:W4:Y:S01]  /*0630*/  @P4 LDG.E R24, desc[UR6][R8.64+0x60] ;  /* 0x0000600608184981 */ /* 0x000f22000c1e1900 */
[----:B------:R-:W-:Y:S02]  /*0640*/  LOP3.LUT P0, RZ, R23, 0x80, RZ, 0xc0, !PT ;  /* 0x0000008017ff7812 */ /* 0x000fe4000780c0ff */
[----:B------:R-:W-:Y:S02]  /*0650*/  @P5 LOP3.LUT R15, R15, R26, RZ, 0x3c, !PT ;  /* 0x0000001a0f0f5212 */ /* 0x000fe400078e3cff */
[----:B------:R-:W4:Y:S01]  /*0660*/  @P6 LDG.E R26, desc[UR6][R8.64+0x78] ;  /* 0x00007806081a6981 */ /* 0x000f22000c1e1900 */
[----:B------:R-:W-:-:S03]  /*0670*/  @P3 LOP3.LUT R2, R2, R19, RZ, 0x3c, !PT ;  /* 0x0000001302023212 */ /* 0x000fc600078e3cff */
[----:B------:R-:W4:Y:S01]  /*0680*/  @P4 LDG.E R19, desc[UR6][R8.64+0x5c] ;  /* 0x00005c0608134981 */ /* 0x000f22000c1e1900 */
[----:B------:R-:W-:-:S03]  /*0690*/  @P3 LOP3.LUT R6, R6, R21, RZ, 0x3c, !PT ;  /* 0x0000001506063212 */ /* 0x000fc600078e3cff */
[----:B------:R-:W4:Y:S01]  /*06a0*/  @P5 LDG.E R21, desc[UR6][R8.64+0x68] ;  /* 0x0000680608155981 */ /* 0x000f22000c1e1900 */
[----:B------:R-:W-:-:S03]  /*06b0*/  @P4 LOP3.LUT R2, R2, R25, RZ, 0x3c, !PT ;  /* 0x0000001902024212 */ /* 0x000fc600078e3cff */
[----:B------:R-:W4:Y:S01]  /*06c0*/  @P5 LDG.E R25, desc[UR6][R8.64+0x70] ;  /* 0x0000700608195981 */ /* 0x000f22000c1e1900 */
[----:B--2---:R-:W-:-:S03]  /*06d0*/  @P3 LOP3.LUT R3, R3, R20, RZ, 0x3c, !PT ;  /* 0x0000001403033212 */ /* 0x004fc600078e3cff */
[----:B------:R-:W2:Y:S01]  /*06e0*/  @P5 LDG.E R20, desc[UR6][R8.64+0x6c] ;  /* 0x00006c0608145981 */ /* 0x000ea2000c1e1900 */
[----:B---3--:R-:W-:-:S03]  /*06f0*/  @P4 LOP3.LUT R3, R3, R22, RZ, 0x3c, !PT ;  /* 0x0000001603034212 */ /* 0x008fc600078e3cff */
[----:B------:R-:W3:Y:S01]  /*0700*/  @P5 LDG.E R22, desc[UR6][R8.64+0x74] ;  /* 0x0000740608165981 */ /* 0x000ee2000c1e1900 */
[----:B----4-:R-:W-:-:S03]  /*0710*/  @P4 LOP3.LUT R7, R7, R24, RZ, 0x3c, !PT ;  /* 0x0000001807074212 */ /* 0x010fc600078e3cff */
[----:B------:R-:W4:Y:S01]  /*0720*/  @P0 LDG.E R24, desc[UR6][R8.64+0x8c] ;  /* 0x00008c0608180981 */ /* 0x000f22000c1e1900 */
[----:B------:R-:W-:-:S03]  /*0730*/  @P6 LOP3.LUT R15, R15, R26, RZ, 0x3c, !PT ;  /* 0x0000001a0f0f6212 */ /* 0x000fc600078e3cff */
        /* <DEDUP_REMOVED lines=13> */
[----:B------:R-:W-:Y:S02]  /*0810*/  @P6 LOP3.LUT R2, R2, R27, RZ, 0x3c, !PT ;  /* 0x0000001b02026212 */ /* 0x000fe400078e3cff */
[----:B------:R-:W-:Y:S02]  /*0820*/  @P6 LOP3.LUT R6, R6, R19, RZ, 0x3c, !PT ;  /* 0x0000001306066212 */ /* 0x000fe400078e3cff */
[----:B------:R-:W-:Y:S02]  /*0830*/  @P0 LOP3.LUT R2, R2, R21, RZ, 0x3c, !PT ;  /* 0x0000001502020212 */ /* 0x000fe400078e3cff */
[----:B------:R-:W-:Y:S02]  /*0840*/  @P0 LOP3.LUT R6, R6, R25, RZ, 0x3c, !PT ;  /* 0x0000001906060212 */ /* 0x000fe400078e3cff */
[----:B--2---:R-:W-:Y:S02]  /*0850*/  @P6 LOP3.LUT R3, R3, R20, RZ, 0x3c, !PT ;  /* 0x0000001403036212 */ /* 0x004fe400078e3cff */
[----:B---3--:R-:W-:-:S02]  /*0860*/  @P6 LOP3.LUT R7, R7, R22, RZ, 0x3c, !PT ;  /* 0x0000001607076212 */ /* 0x008fc400078e3cff */
[----:B----4-:R-:W-:Y:S02]  /*0870*/  @P0 LOP3.LUT R3, R3, R24, RZ, 0x3c, !PT ;  /* 0x0000001803030212 */ /* 0x010fe400078e3cff */
[----:B------:R-:W-:Y:S02]  /*0880*/  @P0 LOP3.LUT R7, R7, R26, RZ, 0x3c, !PT ;  /* 0x0000001a07070212 */ /* 0x000fe400078e3cff */
[----:B------:R-:W-:-:S13]  /*0890*/  R2P PR, R23.B1, 0x7f ;  /* 0x0000007f17007804 */ /* 0x000fda0000001000 */
[----:B------:R-:W2:Y:S04]  /*08a0*/  @P0 LDG.E R20, desc[UR6][R8.64+0xa0] ;  /* 0x0000a00608140981 */ /* 0x000ea8000c1e1900 */
[----:B------:R-:W3:Y:S04]  /*08b0*/  @P1 LDG.E R24, desc[UR6][R8.64+0xb4] ;  /* 0x0000b40608181981 */ /* 0x000ee8000c1e1900 */
[----:B------:R-:W4:Y:S04]  /*08c0*/  @P2 LDG.E R26, desc[UR6][R8.64+0xc8] ;  /* 0x0000c806081a2981 */ /* 0x000f28000c1e1900 */
[----:B------:R-:W4:Y:S04]  /*08d0*/  @P3 LDG.E R28, desc[UR6][R8.64+0xdc] ;  /* 0x0000dc06081c3981 */ /* 0x000f28000c1e1900 */
[----:B------:R-:W4:Y:S04]  /*08e0*/  @P0 LDG.E R21, desc[UR6][R8.64+0xa4] ;  /* 0x0000a40608150981 */ /* 0x000f28000c1e1900 */
[----:B------:R-:W4:Y:S04]  /*08f0*/  @P0 LDG.E R22, desc[UR6][R8.64+0xa8] ;  /* 0x0000a80608160981 */ /* 0x000f28000c1e1900 */
        /* <DEDUP_REMOVED lines=22> */
[----:B------:R-:W-:Y:S02]  /*0a60*/  LOP3.LUT P0, RZ, R23, 0x8000, RZ, 0xc0, !PT ;  /* 0x0000800017ff7812 */ /* 0x000fe4000780c0ff */
[----:B----4-:R-:W-:Y:S01]  /*0a70*/  @P5 LOP3.LUT R15, R15, R26, RZ, 0x3c, !PT ;  /* 0x0000001a0f0f5212 */ /* 0x010fe200078e3cff */
[----:B------:R-:W4:Y:S04]  /*0a80*/  @P3 LDG.E R23, desc[UR6][R8.64+0xe0] ;  /* 0x0000e00608173981 */ /* 0x000f28000c1e1900 */
[----:B------:R-:W2:Y:S01]  /*0a90*/  @P3 LDG.E R26, desc[UR6][R8.64+0xe4] ;  /* 0x0000e406081a3981 */ /* 0x000ea2000c1e1900 */
[----:B------:R-:W-:-:S03]  /*0aa0*/  @P1 LOP3.LUT R2, R2, R21, RZ, 0x3c, !PT ;  /* 0x0000001502021212 */ /* 0x000fc600078e3cff */
        /* <DEDUP_REMOVED lines=9> */
[----:B---3--:R-:W-:-:S03]  /*0b40*/  @P2 LOP3.LUT R7, R7, R24, RZ, 0x3c, !PT ;  /* 0x0000001807072212 */ /* 0x008fc600078e3cff */
[----:B------:R-:W3:Y:S01]  /*0b50*/  @P4 LDG.E R24, desc[UR6][R8.64+0x100] ;  /* 0x0001000608184981 */ /* 0x000ee2000c1e1900 */
[----:B----4-:R-:W-:-:S03]  /*0b60*/  @P3 LOP3.LUT R2, R2, R23, RZ, 0x3c, !PT ;  /* 0x0000001702023212 */ /* 0x010fc600078e3cff */
[----:B------:R-:W4:Y:S01]  /*0b70*/  @P5 LDG.E R23, desc[UR6][R8.64+0x108] ;  /* 0x0001080608175981 */ /* 0x000f22000c1e1900 */
[----:B--2---:R-:W-:-:S03]  /*0b80*/  @P2 LOP3.LUT R6, R6, R21, RZ, 0x3c, !PT ;  /* 0x0000001506062212 */ /* 0x004fc600078e3cff */
[----:B------:R-:W2:Y:S01]  /*0b90*/  @P4 LDG.E R21, desc[UR6][R8.64+0xfc] ;  /* 0x0000fc0608154981 */ /* 0x000ea2000c1e1900 */
[----:B------:R-:W-:-:S03]  /*0ba0*/  @P2 LOP3.LUT R3, R3, R22, RZ, 0x3c, !PT ;  /* 0x0000001603032212 */ /* 0x000fc600078e3cff */
[----:B------:R-:W2:Y:S01]  /*0bb0*/  @P4 LDG.E R22, desc[UR6][R8.64+0xf8] ;  /* 0x0000f80608164981 */ /* 0x000ea2000c1e1900 */
[----:B------:R-:W-:Y:S02]  /*0bc0*/  @P3 LOP3.LUT R3, R3, R26, RZ, 0x3c, !PT ;  /* 0x0000001a03033212 */ /* 0x000fe400078e3cff */
[----:B------:R-:W-:Y:S01]  /*0bd0*/  @P3 LOP3.LUT R6, R6, R25, RZ, 0x3c, !PT ;  /* 0x0000001906063212 */ /* 0x000fe200078e3cff */
[----:B------:R-:W2:Y:S04]  /*0be0*/  @P5 LDG.E R26, desc[UR6][R8.64+0x10c] ;  /* 0x00010c06081a5981 */ /* 0x000ea8000c1e1900 */
        /* <DEDUP_REMOVED lines=15> */
[----:B------:R-:W-:-:S03]  /*0ce0*/  @P5 LOP3.LUT R3, R3, R26, RZ, 0x3c, !PT ;  /* 0x0000001a03035212 */ /* 0x000fc600078e3cff */
[----:B------:R-:W2:Y:S01]  /*0cf0*/  @P0 LDG.E R26, desc[UR6][R8.64+0x134] ;  /* 0x00013406081a0981 */ /* 0x000ea2000c1e1900 */
[----:B------:R-:W-:-:S03]  /*0d00*/  @P5 LOP3.LUT R6, R6, R25, RZ, 0x3c, !PT ;  /* 0x0000001906065212 */ /* 0x000fc600078e3cff */
[----:B------:R-:W2:Y:S01]  /*0d10*/  @P0 LDG.E R25, desc[UR6][R8.64+0x138] ;  /* 0x0001380608190981 */ /* 0x000ea2000c1e1900 */
[----:B------:R-:W-:-:S05]  /*0d20*/  VIADD R18, R18, 0x10 ;  /* 0x0000001012127836 */ /* 0x000fca0000000000 */
[----:B------:R-:W-:Y:S02]  /*0d30*/  ISETP.NE.AND P1, PT, R18, 0x20, PT ;  /* 0x000000201200780c */ /* 0x000fe40003f25270 */
[----:B------:R-:W-:Y:S02]  /*0d40*/  @P5 LOP3.LUT R7, R7, R20, RZ, 0x3c, !PT ;  /* 0x0000001407075212 */ /* 0x000fe400078e3cff */
[----:B------:R-:W-:Y:S02]  /*0d50*/  @P6 LOP3.LUT R2, R2, R19, RZ, 0x3c, !PT ;  /* 0x0000001302026212 */ /* 0x000fe400078e3cff */
[----:B---3--:R-:W-:Y:S02]  /*0d60*/  @P6 LOP3.LUT R7, R7, R24, RZ, 0x3c, !PT ;  /* 0x0000001807076212 */ /* 0x008fe400078e3cff */
[----:B----4-:R-:W-:Y:S02]  /*0d70*/  @P0 LOP3.LUT R2, R2, R23, RZ, 0x3c, !PT ;  /* 0x0000001702020212 */ /* 0x010fe400078e3cff */
[----:B------:R-:W-:-:S02]  /*0d80*/  @P0 LOP3.LUT R7, R7, R28, RZ, 0x3c, !PT ;  /* 0x0000001c07070212 */ /* 0x000fc400078e3cff */
[----:B--2---:R-:W-:Y:S02]  /*0d90*/  @P6 LOP3.LUT R6, R6, R21, RZ, 0x3c, !PT ;  /* 0x0000001506066212 */ /* 0x004fe400078e3cff */
[----:B------:R-:W-:-:S04]  /*0da0*/  @P6 LOP3.LUT R3, R3, R22, RZ, 0x3c, !PT ;  /* 0x0000001603036212 */ /* 0x000fc800078e3cff */
[----:B------:R-:W-:Y:S02]  /*0db0*/  @P0 LOP3.LUT R3, R3, R26, RZ, 0x3c, !PT ;  /* 0x0000001a03030212 */ /* 0x000fe400078e3cff */
[----:B------:R-:W-:Y:S01]  /*0dc0*/  @P0 LOP3.LUT R6, R6, R25, RZ, 0x3c, !PT ;  /* 0x0000001906060212 */ /* 0x000fe200078e3cff */
[----:B------:R-:W-:Y:S06]  /*0dd0*/  @P1 BRA `(.L_x_6) ;  /* 0xfffffff400481947 */ /* 0x000fec000383ffff */
[----:B------:R-:W-:-:S05]  /*0de0*/  VIADD R16, R16, 0x1 ;  /* 0x0000000110107836 */ /* 0x000fca0000000000 */
[----:B------:R-:W-:-:S13]  /*0df0*/  ISETP.NE.AND P0, PT, R16, 0x5, PT ;  /* 0x000000051000780c */ /* 0x000fda0003f05270 */
[----:B------:R-:W-:Y:S05]  /*0e00*/  @P0 BRA `(.L_x_7) ;  /* 0xfffffff400280947 */ /* 0x000fea000383ffff */
[----:B------:R-:W0:Y:S01]  /*0e10*/  LDC.64 R8, c[0x0][0x388] ;  /* 0x0000e200ff087b82 */ /* 0x000e220000000a00 */
[----:B------:R-:W-:Y:S01]  /*0e20*/  VIADD R14, R14, 0x1 ;  /* 0x000000010e0e7836 */ /* 0x000fe20000000000 */
[----:B------:R-:W-:-:S04]  /*0e30*/  LOP3.LUT R17, R12, 0x3, RZ, 0xc0, !PT ;  /* 0x000000030c117812 */ /* 0x000fc800078ec0ff */
[----:B------:R-:W-:Y:S01]  /*0e40*/  ISETP.GE.U32.AND P0, PT, R14, R17, PT ;  /* 0x000000110e00720c */ /* 0x000fe20003f06070 */
[----:B0-----:R-:W-:-:S05]  /*0e50*/  IMAD.WIDE.U32 R8, R0, 0x30, R8 ;  /* 0x0000003000087825 */ /* 0x001fca00078e0008 */
[----:B------:R0:W-:Y:S04]  /*0e60*/  STG.E.64 desc[UR6][R8.64+0x8], R2 ;  /* 0x0000080208007986 */ /* 0x0001e8000c101b06 */
[----:B------:R0:W-:Y:S04]  /*0e70*/  STG.E.64 desc[UR6][R8.64+0x10], R6 ;  /* 0x0000100608007986 */ /* 0x0001e8000c101b06 */
[----:B------:R0:W-:Y:S01]  /*0e80*/  STG.E desc[UR6][R8.64+0x4], R15 ;  /* 0x0000040f08007986 */ /* 0x0001e2000c101906 */
[----:B------:R-:W-:Y:S05]  /*0e90*/  @!P0 BRA `(.L_x_8) ;  /* 0xfffffff000f48947 */ /* 0x000fea000383ffff */
.L_x_5:
[----:B------:R-:W-:Y:S05]  /*0ea0*/  BSYNC.RECONVERGENT B1 ;  /* 0x0000000000017941 */ /* 0x000fea0003800200 */
.L_x_4:
[----:B------:R-:W-:Y:S01]  /*0eb0*/  ISETP.GT.U32.AND P0, PT, R12, 0x3, PT ;  /* 0x000000030c00780c */ /* 0x000fe20003f04070 */
[----:B------:R-:W-:Y:S01]  /*0ec0*/  VIADD R10, R10, 0x1 ;  /* 0x000000010a0a7836 */ /* 0x000fe20000000000 */
[--C-:B------:R-:W-:Y:S02]  /*0ed0*/  SHF.R.U64 R12, R12, 0x2, R13.reuse ;  /* 0x000000020c0c7819 */ /* 0x100fe4000000120d */
[----:B------:R-:W-:Y:S02]  /*0ee0*/  ISETP.GT.U32.AND.EX P0, PT, R13, RZ, PT, P0 ;  /* 0x000000ff0d00720c */ /* 0x000fe40003f04100 */
[----:B------:R-:W-:-:S11]  /*0ef0*/  SHF.R.U32.HI R13, RZ, 0x2, R13 ;  /* 0x00000002ff0d7819 */ /* 0x000fd6000001160d */
[----:B------:R-:W-:Y:S05]  /*0f00*/  @P0 BRA `(.L_x_9) ;  /* 0xfffffff000b80947 */ /* 0x000fea000383ffff */
.L_x_3:
[----:B------:R-:W-:Y:S05]  /*0f10*/  BSYNC.RECONVERGENT B0 ;  /* 0x0000000000007941 */ /* 0x000fea0003800200 */
.L_x_2:
[----:B0-----:R-:W0:Y:S01]  /*0f20*/  LDC.64 R2, c[0x0][0x388] ;  /* 0x0000e200ff027b82 */ /* 0x001e220000000a00 */
[----:B------:R-:W1:Y:S01]  /*0f30*/  LDCU UR4, c[0x0][0x380] ;  /* 0x00007000ff0477ac */ /* 0x000e620008000800 */
[----:B0-----:R-:W-:-:S04]  /*0f40*/  IMAD.WIDE.U32 R2, R0, 0x30, R2 ;  /* 0x0000003000027825 */ /* 0x001fc800078e0002 */
[----:B------:R-:W-:Y:S01]  /*0f50*/  IMAD.IADD R0, R11, 0x1, R0 ;  /* 0x000000010b007824 */ /* 0x000fe200078e0200 */
[----:B------:R0:W-:Y:S04]  /*0f60*/  STG.E.64 desc[UR6][R2.64+0x18], RZ ;  /* 0x000018ff02007986 */ /* 0x0001e8000c101b06 */
[----:B------:R0:W-:Y:S01]  /*0f70*/  STG.E desc[UR6][R2.64+0x20], RZ ;  /* 0x000020ff02007986 */ /* 0x0001e2000c101906 */
[----:B-1----:R-:W-:-:S03]  /*0f80*/  ISETP.GE.U32.AND P0, PT, R0, UR4, PT ;  /* 0x0000000400007c0c */ /* 0x002fc6000bf06070 */
[----:B------:R0:W-:Y:S10]  /*0f90*/  STG.E.64 desc[UR6][R2.64+0x28], RZ ;  /* 0x000028ff02007986 */ /* 0x0001f4000c101b06 */
[----:B0-----:R-:W-:Y:S05]  /*0fa0*/  @!P0 BRA `(.L_x_10) ;  /* 0xfffffff000408947 */ /* 0x001fea000383ffff */
[----:B------:R-:W-:Y:S05]  /*0fb0*/  EXIT ;  /* 0x000000000000794d */ /* 0x000fea0003800000 */
.L_x_11:
        /* <DEDUP_REMOVED lines=12> */
.L_x_13:


//--------------------- .nv.global.init           --------------------------
	.section	.nv.global.init,"aw",@progbits
	.align	4
.nv.global.init:
	.type		mrg32k3aM1SubSeq,@object
	.size		mrg32k3aM1SubSeq,(mrg32k3aM2SubSeq - mrg32k3aM1SubSeq)
mrg32k3aM1SubSeq:
        /*0000*/ 	.byte	0x0b, 0xcc, 0xee, 0x04, 0x73, 0x29, 0x8b, 0x6f, 0xf6, 0x53, 0x03, 0xf6, 0x23, 0xf6, 0xea, 0xda
        /* <DEDUP_REMOVED lines=125> */
	.type		mrg32k3aM2SubSeq,@object
	.size		mrg32k3aM2SubSeq,(mrg32k3aM1 - mrg32k3aM2SubSeq)
mrg32k3aM2SubSeq:
        /* <DEDUP_REMOVED lines=126> */
	.type		mrg32k3aM1,@object
	.size		mrg32k3aM1,(mrg32k3aM1Seq - mrg32k3aM1)
mrg32k3aM1:
        /* <DEDUP_REMOVED lines=144> */
	.type		mrg32k3aM1Seq,@object
	.size		mrg32k3aM1Seq,(mrg32k3aM2 - mrg32k3aM1Seq)
mrg32k3aM1Seq:
        /* <DEDUP_REMOVED lines=144> */
	.type		mrg32k3aM2,@object
	.size		mrg32k3aM2,(mrg32k3aM2Seq - mrg32k3aM2)
mrg32k3aM2:
        /* <DEDUP_REMOVED lines=144> */
	.type		mrg32k3aM2Seq,@object
	.size		mrg32k3aM2Seq,(precalc_xorwow_matrix - mrg32k3aM2Seq)
mrg32k3aM2Seq:
        /* <DEDUP_REMOVED lines=144> */
	.type		precalc_xorwow_matrix,@object
	.size		precalc_xorwow_matrix,(precalc_xorwow_offset_matrix - precalc_xorwow_matrix)
precalc_xorwow_matrix:
        /* <DEDUP_REMOVED lines=6400> */
	.type		precalc_xorwow_offset_matrix,@object
	.size		precalc_xorwow_offset_matrix,(.L_1 - precalc_xorwow_offset_matrix)
precalc_xorwow_offset_matrix:
        /* <DEDUP_REMOVED lines=6400> */
.L_1:


//--------------------- .nv.shared.reserved.0     --------------------------
	.section	.nv.shared.reserved.0,"aw",@nobits
	.weak		__nv_reservedSMEM_offset_0_alias
	.size		__nv_reservedSMEM_offset_0_alias, 0, 64
	.other		__nv_reservedSMEM_offset_0_alias,@"STO_CUDA_RESERVED_SHARED STV_DEFAULT"
__nv_reservedSMEM_offset_0_alias:
	.zero		0
	.zero		64


//--------------------- .nv.constant0._Z17devGenUniformRandjP17curandStateXORWOWPf --------------------------
	.section	.nv.constant0._Z17devGenUniformRandjP17curandStateXORWOWPf,"a",@progbits
	.sectionflags	@""
	.align	4
.nv.constant0._Z17devGenUniformRandjP17curandStateXORWOWPf:
	.zero		920


//--------------------- .nv.constant0._Z14devSetRngStatejjP17curandStateXORWOW --------------------------
	.section	.nv.constant0._Z14devSetRngStatejjP17curandStateXORWOW,"a",@progbits
	.sectionflags	@""
	.align	4
.nv.constant0._Z14devSetRngStatejjP17curandStateXORWOW:
	.zero		912


//--------------------- SYMBOLS --------------------------

	.type		.nv.reservedSmem.offset0,@object
	.size		.nv.reservedSmem.offset0,0x4
